	.headerflags	@"EF_CUDA_TEXMODE_UNIFIED EF_CUDA_64BIT_ADDRESS EF_CUDA_ACCELERATORS EF_CUDA_SM90 EF_CUDA_VIRTUAL_SM(EF_CUDA_SM90)"
	.elftype	@"ET_EXEC"


//--------------------- .nv.info                  --------------------------
	.section	.nv.info,"",@"SHT_CUDA_INFO"
	.align	4


	//----- nvinfo : EIATTR_REGCOUNT
	.align		4
        /*0000*/ 	.byte	0x04, 0x2f
        /*0002*/ 	.short	(.L_3 - .L_2)
	.align		4
.L_2:
        /*0004*/ 	.word	index@(triton_poi_fused__native_batch_norm_legit_no_training_convolution_relu_0)
        /*0008*/ 	.word	0x00000020


	//----- nvinfo : EIATTR_MIN_STACK_SIZE
	.align		4
.L_3:
        /*000c*/ 	.byte	0x04, 0x12
        /*000e*/ 	.short	(.L_5 - .L_4)
	.align		4
.L_4:
        /*0010*/ 	.word	index@(triton_poi_fused__native_batch_norm_legit_no_training_convolution_relu_0)
        /*0014*/ 	.word	0x00000000


	//----- nvinfo : EIATTR_FRAME_SIZE
	.align		4
.L_5:
        /*0018*/ 	.byte	0x04, 0x11
        /*001a*/ 	.short	(.L_7 - .L_6)
	.align		4
.L_6:
        /*001c*/ 	.word	index@(triton_poi_fused__native_batch_norm_legit_no_training_convolution_relu_0)
        /*0020*/ 	.word	0x00000000


	//----- nvinfo : EIATTR_MIN_STACK_SIZE
	.align		4
.L_7:
        /*0024*/ 	.byte	0x04, 0x12
        /*0026*/ 	.short	(.L_9 - .L_8)
	.align		4
.L_8:
        /*0028*/ 	.word	index@(triton_poi_fused__native_batch_norm_legit_no_training_convolution_relu_0)
        /*002c*/ 	.word	0x00000000
.L_9:


//--------------------- .nv.info.triton_poi_fused__native_batch_norm_legit_no_training_convolution_relu_0 --------------------------
	.section	.nv.info.triton_poi_fused__native_batch_norm_legit_no_training_convolution_relu_0,"",@"SHT_CUDA_INFO"
	.sectionflags	@""
	.align	4


	//----- nvinfo : EIATTR_CUDA_API_VERSION
	.align		4
        /*0000*/ 	.byte	0x04, 0x37
        /*0002*/ 	.short	(.L_11 - .L_10)
.L_10:
        /*0004*/ 	.word	0x0000007c


	//----- nvinfo : EIATTR_KPARAM_INFO
	.align		4
.L_11:
        /*0008*/ 	.byte	0x04, 0x17
        /*000a*/ 	.short	(.L_13 - .L_12)
.L_12:
        /*000c*/ 	.word	0x00000000
        /*0010*/ 	.short	0x0007
        /*0012*/ 	.short	0x0038
        /*0014*/ 	.byte	0x00, 0xf0, 0x11, 0x00


	//----- nvinfo : EIATTR_KPARAM_INFO
	.align		4
.L_13:
        /*0018*/ 	.byte	0x04, 0x17
        /*001a*/ 	.short	(.L_15 - .L_14)
.L_14:
        /*001c*/ 	.word	0x00000000
        /*0020*/ 	.short	0x0006
        /*0022*/ 	.short	0x0030
        /*0024*/ 	.byte	0x00, 0xf4, 0x21, 0x00


	//----- nvinfo : EIATTR_KPARAM_INFO
	.align		4
.L_15:
        /*0028*/ 	.byte	0x04, 0x17
        /*002a*/ 	.short	(.L_17 - .L_16)
.L_16:
        /*002c*/ 	.word	0x00000000
        /*0030*/ 	.short	0x0005
        /*0032*/ 	.short	0x0028
        /*0034*/ 	.byte	0x00, 0xf4, 0x21, 0x00


	//----- nvinfo : EIATTR_KPARAM_INFO
	.align		4
.L_17:
        /*0038*/ 	.byte	0x04, 0x17
        /*003a*/ 	.short	(.L_19 - .L_18)
.L_18:
        /*003c*/ 	.word	0x00000000
        /*0040*/ 	.short	0x0004
        /*0042*/ 	.short	0x0020
        /*0044*/ 	.byte	0x00, 0xf4, 0x21, 0x00


	//----- nvinfo : EIATTR_KPARAM_INFO
	.align		4
.L_19:
        /*0048*/ 	.byte	0x04, 0x17
        /*004a*/ 	.short	(.L_21 - .L_20)
.L_20:
        /*004c*/ 	.word	0x00000000
        /*0050*/ 	.short	0x0003
        /*0052*/ 	.short	0x0018
        /*0054*/ 	.byte	0x00, 0xf4, 0x21, 0x00


	//----- nvinfo : EIATTR_KPARAM_INFO
	.align		4
.L_21:
        /*0058*/ 	.byte	0x04, 0x17
        /*005a*/ 	.short	(.L_23 - .L_22)
.L_22:
        /*005c*/ 	.word	0x00000000
        /*0060*/ 	.short	0x0002
        /*0062*/ 	.short	0x0010
        /*0064*/ 	.byte	0x00, 0xf4, 0x21, 0x00


	//----- nvinfo : EIATTR_KPARAM_INFO
	.align		4
.L_23:
        /*0068*/ 	.byte	0x04, 0x17
        /*006a*/ 	.short	(.L_25 - .L_24)
.L_24:
        /*006c*/ 	.word	0x00000000
        /*0070*/ 	.short	0x0001
        /*0072*/ 	.short	0x0008
        /*0074*/ 	.byte	0x00, 0xf4, 0x21, 0x00


	//----- nvinfo : EIATTR_KPARAM_INFO
	.align		4
.L_25:
        /*0078*/ 	.byte	0x04, 0x17
        /*007a*/ 	.short	(.L_27 - .L_26)
.L_26:
        /*007c*/ 	.word	0x00000000
        /*0080*/ 	.short	0x0000
        /*0082*/ 	.short	0x0000
        /*0084*/ 	.byte	0x00, 0xf4, 0x21, 0x00


	//----- nvinfo : EIATTR_SPARSE_MMA_MASK
	.align		4
.L_27:
        /*0088*/ 	.byte	0x03, 0x50
        /*008a*/ 	.short	0x0000


	//----- nvinfo : EIATTR_MAXREG_COUNT
	.align		4
        /*008c*/ 	.byte	0x03, 0x1b
        /*008e*/ 	.short	0x00ff


	//----- nvinfo : EIATTR_EXIT_INSTR_OFFSETS
	.align		4
        /*0090*/ 	.byte	0x04, 0x1c
        /*0092*/ 	.short	(.L_29 - .L_28)


	//   ....[0]....
.L_28:
        /*0094*/ 	.word	0x000007d0


	//----- nvinfo : EIATTR_REQNTID
	.align		4
.L_29:
        /*0098*/ 	.byte	0x04, 0x10
        /*009a*/ 	.short	(.L_31 - .L_30)
.L_30:
        /*009c*/ 	.word	0x00000080
        /*00a0*/ 	.word	0x00000001
        /*00a4*/ 	.word	0x00000001


	//----- nvinfo : EIATTR_CBANK_PARAM_SIZE
	.align		4
.L_31:
        /*00a8*/ 	.byte	0x03, 0x19
        /*00aa*/ 	.short	0x003c


	//----- nvinfo : EIATTR_PARAM_CBANK
	.align		4
        /*00ac*/ 	.byte	0x04, 0x0a
        /*00ae*/ 	.short	(.L_33 - .L_32)
	.align		4
.L_32:
        /*00b0*/ 	.word	index@(.nv.constant0.triton_poi_fused__native_batch_norm_legit_no_training_convolution_relu_0)
        /*00b4*/ 	.short	0x0210
        /*00b6*/ 	.short	0x003c


	//----- nvinfo : EIATTR_SW_WAR
	.align		4
.L_33:
        /*00b8*/ 	.byte	0x04, 0x36
        /*00ba*/ 	.short	(.L_35 - .L_34)
.L_34:
        /*00bc*/ 	.word	0x00000008
.L_35:


//--------------------- .nv.callgraph             --------------------------
	.section	.nv.callgraph,"",@"SHT_CUDA_CALLGRAPH"
	.align	4
	.sectionentsize	8
	.align		4
        /*0000*/ 	.word	0x00000000
	.align		4
        /*0004*/ 	.word	0xffffffff
	.align		4
        /*0008*/ 	.word	0x00000000
	.align		4
        /*000c*/ 	.word	0xfffffffe
	.align		4
        /*0010*/ 	.word	0x00000000
	.align		4
        /*0014*/ 	.word	0xfffffffd
	.align		4
        /*0018*/ 	.word	0x00000000
	.align		4
        /*001c*/ 	.word	0xfffffffc


//--------------------- .nv.constant4             --------------------------
	.section	.nv.constant4,"a",@progbits
	.align	8
	.align		8
.nv.constant4:
        /*0000*/ 	.dword	_$_str
	.align		8
        /*0008*/ 	.dword	_$_str_$_2


//--------------------- .text.triton_poi_fused__native_batch_norm_legit_no_training_convolution_relu_0 --------------------------
	.section	.text.triton_poi_fused__native_batch_norm_legit_no_training_convolution_relu_0,"ax",@progbits
	.align	128
        .global         triton_poi_fused__native_batch_norm_legit_no_training_convolution_relu_0
        .type           triton_poi_fused__native_batch_norm_legit_no_training_convolution_relu_0,@function
        .size           triton_poi_fused__native_batch_norm_legit_no_training_convolution_relu_0,(.L_x_1 - triton_poi_fused__native_batch_norm_legit_no_training_convolution_relu_0)
        .other          triton_poi_fused__native_batch_norm_legit_no_training_convolution_relu_0,@"STO_CUDA_ENTRY STV_DEFAULT"
triton_poi_fused__native_batch_norm_legit_no_training_convolution_relu_0:
.text.triton_poi_fused__native_batch_norm_legit_no_training_convolution_relu_0:
[----:B------:R-:W-:Y:S01]  /*0000*/  LDC R1, c[0x0][0x28] ;  /* 0x00000a00ff017b82 */ /* 0x000fe20000000800 */
[----:B------:R-:W1:Y:S01]  /*0010*/  S2R R0, SR_TID.X ;  /* 0x0000000000007919 */ /* 0x000e620000002100 */
[----:B------:R-:W-:-:S06]  /*0020*/  ULDC.64 UR4, c[0x0][0x208] ;  /* 0x0000820000047ab9 */ /* 0x000fcc0000000a00 */
[----:B------:R-:W2:Y:S01]  /*0030*/  LDC.64 R28, c[0x0][0x218] ;  /* 0x00008600ff1c7b82 */ /* 0x000ea20000000a00 */
[----:B------:R-:W3:Y:S07]  /*0040*/  S2R R5, SR_CTAID.X ;  /* 0x0000000000057919 */ /* 0x000eee0000002500 */
[----:B------:R-:W4:Y:S08]  /*0050*/  LDC.64 R26, c[0x0][0x220] ;  /* 0x00008800ff1a7b82 */ /* 0x000f300000000a00 */
[----:B------:R-:W5:Y:S01]  /*0060*/  LDC.64 R22, c[0x0][0x230] ;  /* 0x00008c00ff167b82 */ /* 0x000f620000000a00 */
[----:B-1----:R-:W-:-:S02]  /*0070*/  SHF.L.U32 R0, R0, 0x2, RZ ;  /* 0x0000000200007819 */ /* 0x002fc400000006ff */
[----:B---3--:R-:W-:Y:S02]  /*0080*/  SHF.R.S32.HI R3, RZ, 0x15, R5 ;  /* 0x00000015ff037819 */ /* 0x008fe40000011405 */
[----:B------:R-:W-:Y:S02]  /*0090*/  LOP3.LUT R0, R0, 0x1fc, RZ, 0xc0, !PT ;  /* 0x000001fc00007812 */ /* 0x000fe400078ec0ff */
[----:B------:R-:W-:Y:S02]  /*00a0*/  SGXT R3, R3, 0x1 ;  /* 0x000000010303781a */ /* 0x000fe40000000200 */
[----:B------:R-:W-:Y:S02]  /*00b0*/  LEA R0, R5, R0, 0xa ;  /* 0x0000000005007211 */ /* 0x000fe400078e50ff */
[----:B------:R-:W1:Y:S02]  /*00c0*/  LDC.64 R4, c[0x0][0x228] ;  /* 0x00008a00ff047b82 */ /* 0x000e640000000a00 */
[----:B------:R-:W-:-:S04]  /*00d0*/  LEA.HI R3, R3, R0, RZ, 0xc ;  /* 0x0000000003037211 */ /* 0x000fc800078f60ff */
[----:B------:R-:W-:Y:S02]  /*00e0*/  SHF.R.S32.HI R9, RZ, 0xc, R3 ;  /* 0x0000000cff097819 */ /* 0x000fe40000011403 */
[----:B------:R-:W-:-:S03]  /*00f0*/  IADD3 R3, R3, 0x200, RZ ;  /* 0x0000020003037810 */ /* 0x000fc60007ffe0ff */
[----:B------:R-:W-:Y:S01]  /*0100*/  IMAD.HI R2, R9, 0x2aaaaaab, RZ ;  /* 0x2aaaaaab09027827 */ /* 0x000fe200078e02ff */
[----:B------:R-:W-:-:S04]  /*0110*/  SHF.R.S32.HI R3, RZ, 0xc, R3 ;  /* 0x0000000cff037819 */ /* 0x000fc80000011403 */
[----:B------:R-:W-:Y:S01]  /*0120*/  SHF.R.U32.HI R7, RZ, 0x1f, R2 ;  /* 0x0000001fff077819 */ /* 0x000fe20000011602 */
[----:B------:R-:W-:-:S03]  /*0130*/  IMAD.HI R6, R3, 0x2aaaaaab, RZ ;  /* 0x2aaaaaab03067827 */ /* 0x000fc600078e02ff */
[----:B------:R-:W-:Y:S02]  /*0140*/  LEA.HI R2, R2, R7, RZ, 0x1c ;  /* 0x0000000702027211 */ /* 0x000fe400078fe0ff */
[----:B------:R-:W-:-:S03]  /*0150*/  SHF.R.U32.HI R7, RZ, 0x1f, R6 ;  /* 0x0000001fff077819 */ /* 0x000fc60000011606 */
[----:B------:R-:W-:Y:S01]  /*0160*/  IMAD R9, R2, -0x60, R9 ;  /* 0xffffffa002097824 */ /* 0x000fe200078e0209 */
[----:B------:R-:W-:-:S03]  /*0170*/  LEA.HI R6, R6, R7, RZ, 0x1c ;  /* 0x0000000706067211 */ /* 0x000fc600078fe0ff */
[----:B-1----:R-:W-:-:S04]  /*0180*/  IMAD.WIDE R12, R9, 0x4, R4 ;  /* 0x00000004090c7825 */ /* 0x002fc800078e0204 */
[----:B------:R-:W-:Y:S01]  /*0190*/  IMAD R3, R6, -0x60, R3 ;  /* 0xffffffa006037824 */ /* 0x000fe200078e0203 */
[----:B------:R-:W3:Y:S01]  /*01a0*/  LDG.E.EL R21, desc[UR4][R12.64] ;  /* 0x000000040c157981 */ /* 0x000ee2000c2e1900 */
[----:B------:R-:W1:Y:S02]  /*01b0*/  LDC.64 R6, c[0x0][0x210] ;  /* 0x00008400ff067b82 */ /* 0x000e640000000a00 */
[----:B------:R-:W-:-:S06]  /*01c0*/  IMAD.WIDE R24, R3, 0x4, R4 ;  /* 0x0000000403187825 */ /* 0x000fcc00078e0204 */
[----:B------:R-:W3:Y:S01]  /*01d0*/  LDG.E.EL R24, desc[UR4][R24.64] ;  /* 0x0000000418187981 */ /* 0x000ee2000c2e1900 */
[----:B------:R-:W5:Y:S01]  /*01e0*/  LDC.64 R4, c[0x0][0x238] ;  /* 0x00008e00ff047b82 */ /* 0x000f620000000a00 */
[----:B--2---:R-:W-:-:S05]  /*01f0*/  IMAD.WIDE R10, R9, 0x4, R28 ;  /* 0x00000004090a7825 */ /* 0x004fca00078e021c */
[----:B------:R4:W2:Y:S01]  /*0200*/  LDG.E.EL R19, desc[UR4][R10.64] ;  /* 0x000000040a137981 */ /* 0x0008a2000c2e1900 */
[----:B01----:R-:W-:-:S04]  /*0210*/  IMAD.WIDE R6, R0, 0x4, R6 ;  /* 0x0000000400067825 */ /* 0x003fc800078e0206 */
[C---:B----4-:R-:W-:Y:S01]  /*0220*/  IMAD.WIDE R10, R9.reuse, 0x4, R26 ;  /* 0x00000004090a7825 */ /* 0x050fe200078e021a */
[----:B------:R-:W2:Y:S04]  /*0230*/  LDG.E.128 R12, desc[UR4][R6.64] ;  /* 0x00000004060c7981 */ /* 0x000ea8000c1e1d00 */
[----:B------:R-:W4:Y:S01]  /*0240*/  LDG.E.EL R18, desc[UR4][R10.64] ;  /* 0x000000040a127981 */ /* 0x000f22000c2e1900 */
[----:B-----5:R-:W-:-:S04]  /*0250*/  IMAD.WIDE R16, R9, 0x4, R22 ;  /* 0x0000000409107825 */ /* 0x020fc800078e0216 */
[----:B------:R-:W-:Y:S02]  /*0260*/  IMAD.WIDE R8, R9, 0x4, R4 ;  /* 0x0000000409087825 */ /* 0x000fe400078e0204 */
[----:B------:R-:W5:Y:S02]  /*0270*/  LDG.E.EL R17, desc[UR4][R16.64] ;  /* 0x0000000410117981 */ /* 0x000f64000c2e1900 */
[C---:B------:R-:W-:Y:S02]  /*0280*/  IMAD.WIDE R28, R3.reuse, 0x4, R28 ;  /* 0x00000004031c7825 */ /* 0x040fe400078e021c */
[----:B------:R-:W5:Y:S02]  /*0290*/  LDG.E.EL R20, desc[UR4][R8.64] ;  /* 0x0000000408147981 */ /* 0x000f64000c2e1900 */
[C---:B------:R-:W-:Y:S02]  /*02a0*/  IMAD.WIDE R26, R3.reuse, 0x4, R26 ;  /* 0x00000004031a7825 */ /* 0x040fe400078e021a */
[----:B------:R0:W5:Y:S04]  /*02b0*/  LDG.E.EL R16, desc[UR4][R28.64] ;  /* 0x000000041c107981 */ /* 0x000168000c2e1900 */
[----:B------:R-:W5:Y:S01]  /*02c0*/  LDG.E.128 R8, desc[UR4][R6.64+0x800] ;  /* 0x0008000406087981 */ /* 0x000f62000c1e1d00 */
[----:B------:R-:W-:-:S03]  /*02d0*/  IMAD.WIDE R4, R3, 0x4, R4 ;  /* 0x0000000403047825 */ /* 0x000fc600078e0204 */
[----:B------:R-:W5:Y:S01]  /*02e0*/  LDG.E.EL R2, desc[UR4][R26.64] ;  /* 0x000000041a027981 */ /* 0x000f62000c2e1900 */
[----:B------:R-:W-:-:S03]  /*02f0*/  IMAD.WIDE R22, R3, 0x4, R22 ;  /* 0x0000000403167825 */ /* 0x000fc600078e0216 */
[----:B------:R-:W5:Y:S04]  /*0300*/  LDG.E.EL R4, desc[UR4][R4.64] ;  /* 0x0000000404047981 */ /* 0x000f68000c2e1900 */
[----:B------:R1:W5:Y:S01]  /*0310*/  LDG.E.EL R3, desc[UR4][R22.64] ;  /* 0x0000000416037981 */ /* 0x000362000c2e1900 */
[----:B---3--:R-:W-:-:S04]  /*0320*/  FADD R21, R21, 9.9999997473787516356e-06 ;  /* 0x3727c5ac15157421 */ /* 0x008fc80000000000 */
[----:B------:R-:W3:Y:S01]  /*0330*/  MUFU.SQRT R25, R21 ;  /* 0x0000001500197308 */ /* 0x000ee20000002000 */
[----:B------:R-:W-:-:S07]  /*0340*/  FADD R24, R24, 9.9999997473787516356e-06 ;  /* 0x3727c5ac18187421 */ /* 0x000fce0000000000 */
[----:B0-----:R-:W0:Y:S01]  /*0350*/  MUFU.SQRT R28, R24 ;  /* 0x00000018001c7308 */ /* 0x001e220000002000 */
[C---:B---3--:R-:W-:Y:S02]  /*0360*/  FSETP.GT.AND P0, PT, R25.reuse, 8.50705917302346158658e+37, PT ;  /* 0x7e8000001900780b */ /* 0x048fe40003f04000 */
[----:B------:R-:W-:Y:S02]  /*0370*/  FSETP.GEU.AND P2, PT, R25, 1.175494350822287508e-38, PT ;  /* 0x008000001900780b */ /* 0x000fe40003f4e000 */
[C---:B0-----:R-:W-:Y:S02]  /*0380*/  FSETP.GT.AND P1, PT, R28.reuse, 8.50705917302346158658e+37, PT ;  /* 0x7e8000001c00780b */ /* 0x041fe40003f24000 */
[----:B------:R-:W-:-:S07]  /*0390*/  FSETP.GEU.AND P3, PT, R28, 1.175494350822287508e-38, PT ;  /* 0x008000001c00780b */ /* 0x000fce0003f6e000 */
[----:B------:R-:W-:Y:S01]  /*03a0*/  @P0 FMUL R25, R25, 0.25 ;  /* 0x3e80000019190820 */ /* 0x000fe20000400000 */
[----:B------:R-:W-:-:S03]  /*03b0*/  HFMA2.MMA R24, -RZ, RZ, 1.625, 0 ;  /* 0x3e800000ff187435 */ /* 0x000fc600000001ff */
[----:B------:R-:W-:Y:S01]  /*03c0*/  @!P2 FMUL R25, R25, 16777216 ;  /* 0x4b8000001919a820 */ /* 0x000fe20000400000 */
[----:B------:R-:W-:-:S04]  /*03d0*/  @P1 FMUL R28, R28, 0.25 ;  /* 0x3e8000001c1c1820 */ /* 0x000fc80000400000 */
[----:B------:R-:W-:Y:S01]  /*03e0*/  @!P3 FMUL R28, R28, 16777216 ;  /* 0x4b8000001c1cb820 */ /* 0x000fe20000400000 */
[----:B------:R-:W0:Y:S01]  /*03f0*/  MUFU.RCP R25, R25 ;  /* 0x0000001900197308 */ /* 0x000e220000001000 */
[----:B-1----:R-:W-:-:S07]  /*0400*/  FSEL R22, R24, 1, P0 ;  /* 0x3f80000018167808 */ /* 0x002fce0000000000 */
[----:B------:R1:W3:Y:S01]  /*0410*/  MUFU.RCP R5, R28 ;  /* 0x0000001c00057308 */ /* 0x0002e20000001000 */
[----:B------:R-:W-:Y:S01]  /*0420*/  FSEL R24, R24, 1, P1 ;  /* 0x3f80000018187808 */ /* 0x000fe20000800000 */
[----:B------:R-:W-:Y:S01]  /*0430*/  @!P2 FMUL R22, R22, 16777216 ;  /* 0x4b8000001616a820 */ /* 0x000fe20000400000 */
[--C-:B--2---:R-:W-:Y:S01]  /*0440*/  FADD R13, R13, R19.reuse ;  /* 0x000000130d0d7221 */ /* 0x104fe20000000000 */
[--C-:B------:R-:W-:Y:S01]  /*0450*/  FADD R12, R12, R19.reuse ;  /* 0x000000130c0c7221 */ /* 0x100fe20000000000 */
[--C-:B------:R-:W-:Y:S01]  /*0460*/  FADD R14, R14, R19.reuse ;  /* 0x000000130e0e7221 */ /* 0x100fe20000000000 */
[----:B------:R-:W-:Y:S01]  /*0470*/  @!P3 FMUL R24, R24, 16777216 ;  /* 0x4b8000001818b820 */ /* 0x000fe20000400000 */
[----:B------:R-:W-:Y:S01]  /*0480*/  FADD R15, R15, R19 ;  /* 0x000000130f0f7221 */ /* 0x000fe20000000000 */
[----:B0-----:R-:W-:Y:S01]  /*0490*/  FMUL R21, R25, R22 ;  /* 0x0000001619157220 */ /* 0x001fe20000400000 */
[C---:B----4-:R-:W-:Y:S01]  /*04a0*/  FADD R22, -R18.reuse, R12 ;  /* 0x0000000c12167221 */ /* 0x050fe20000000100 */
[C---:B------:R-:W-:Y:S01]  /*04b0*/  FADD R26, -R18.reuse, R14 ;  /* 0x0000000e121a7221 */ /* 0x040fe20000000100 */
[C---:B-1----:R-:W-:Y:S01]  /*04c0*/  FADD R28, -R18.reuse, R15 ;  /* 0x0000000f121c7221 */ /* 0x042fe20000000100 */
[----:B---3--:R-:W-:Y:S01]  /*04d0*/  FMUL R5, R5, R24 ;  /* 0x0000001805057220 */ /* 0x008fe20000400000 */
[----:B------:R-:W-:-:S02]  /*04e0*/  FADD R24, -R18, R13 ;  /* 0x0000000d12187221 */ /* 0x000fc40000000100 */
[----:B------:R-:W0:Y:S01]  /*04f0*/  LDC.64 R18, c[0x0][0x240] ;  /* 0x00009000ff127b82 */ /* 0x000e220000000a00 */
[C---:B------:R-:W-:Y:S01]  /*0500*/  FMUL R27, R21.reuse, R22 ;  /* 0x00000016151b7220 */ /* 0x040fe20000400000 */
[C---:B------:R-:W-:Y:S01]  /*0510*/  FMUL R24, R21.reuse, R24 ;  /* 0x0000001815187220 */ /* 0x040fe20000400000 */
[C---:B------:R-:W-:Y:S01]  /*0520*/  FMUL R23, R21.reuse, R26 ;  /* 0x0000001a15177220 */ /* 0x040fe20000400000 */
[----:B------:R-:W-:Y:S01]  /*0530*/  FMUL R25, R21, R28 ;  /* 0x0000001c15197220 */ /* 0x000fe20000400000 */
[--C-:B-----5:R-:W-:Y:S01]  /*0540*/  FADD R9, R9, R16.reuse ;  /* 0x0000001009097221 */ /* 0x120fe20000000000 */
[--C-:B------:R-:W-:Y:S01]  /*0550*/  FADD R8, R8, R16.reuse ;  /* 0x0000001008087221 */ /* 0x100fe20000000000 */
[--C-:B------:R-:W-:Y:S01]  /*0560*/  FADD R10, R10, R16.reuse ;  /* 0x000000100a0a7221 */ /* 0x100fe20000000000 */
[----:B------:R-:W-:Y:S01]  /*0570*/  FADD R11, R11, R16 ;  /* 0x000000100b0b7221 */ /* 0x000fe20000000000 */
[C-C-:B------:R-:W-:Y:S01]  /*0580*/  FFMA R22, R17.reuse, R24, R20.reuse ;  /* 0x0000001811167223 */ /* 0x140fe20000000014 */
[C-C-:B------:R-:W-:Y:S01]  /*0590*/  FFMA R21, R17.reuse, R27, R20.reuse ;  /* 0x0000001b11157223 */ /* 0x140fe20000000014 */
[C-C-:B------:R-:W-:Y:S01]  /*05a0*/  FFMA R23, R17.reuse, R23, R20.reuse ;  /* 0x0000001711177223 */ /* 0x140fe20000000014 */
[----:B------:R-:W-:Y:S01]  /*05b0*/  FFMA R17, R17, R25, R20 ;  /* 0x0000001911117223 */ /* 0x000fe20000000014 */
[C---:B------:R-:W-:Y:S01]  /*05c0*/  FADD R20, -R2.reuse, R9 ;  /* 0x0000000902147221 */ /* 0x040fe20000000100 */
[C---:B------:R-:W-:Y:S01]  /*05d0*/  FADD R16, -R2.reuse, R8 ;  /* 0x0000000802107221 */ /* 0x040fe20000000100 */
[C---:B------:R-:W-:Y:S01]  /*05e0*/  FADD R24, -R2.reuse, R10 ;  /* 0x0000000a02187221 */ /* 0x040fe20000000100 */
[----:B------:R-:W-:Y:S01]  /*05f0*/  FADD R2, -R2, R11 ;  /* 0x0000000b02027221 */ /* 0x000fe20000000100 */
[C---:B------:R-:W-:Y:S01]  /*0600*/  FMUL R20, R5.reuse, R20 ;  /* 0x0000001405147220 */ /* 0x040fe20000400000 */
[C---:B------:R-:W-:Y:S01]  /*0610*/  FMUL R29, R5.reuse, R16 ;  /* 0x00000010051d7220 */ /* 0x040fe20000400000 */
[C---:B------:R-:W-:Y:S01]  /*0620*/  FMUL R27, R5.reuse, R24 ;  /* 0x00000018051b7220 */ /* 0x040fe20000400000 */
[----:B------:R-:W-:Y:S01]  /*0630*/  FMUL R25, R5, R2 ;  /* 0x0000000205197220 */ /* 0x000fe20000400000 */
[C-C-:B------:R-:W-:Y:S01]  /*0640*/  FFMA R5, R3.reuse, R20, R4.reuse ;  /* 0x0000001403057223 */ /* 0x140fe20000000004 */
[C-C-:B------:R-:W-:Y:S01]  /*0650*/  FFMA R20, R3.reuse, R29, R4.reuse ;  /* 0x0000001d03147223 */ /* 0x140fe20000000004 */
[C-C-:B------:R-:W-:Y:S01]  /*0660*/  FFMA R24, R3.reuse, R27, R4.reuse ;  /* 0x0000001b03187223 */ /* 0x140fe20000000004 */
[----:B------:R-:W-:Y:S01]  /*0670*/  FFMA R25, R3, R25, R4 ;  /* 0x0000001903197223 */ /* 0x000fe20000000004 */
[----:B------:R-:W-:Y:S01]  /*0680*/  FSETP.GEU.AND P6, PT, R17, RZ, PT ;  /* 0x000000ff1100720b */ /* 0x000fe20003fce000 */
[----:B0-----:R-:W-:Y:S01]  /*0690*/  IMAD.WIDE R2, R0, 0x4, R18 ;  /* 0x0000000400027825 */ /* 0x001fe200078e0212 */
[----:B------:R-:W-:-:S02]  /*06a0*/  FSETP.GEU.AND P0, PT, R23, RZ, PT ;  /* 0x000000ff1700720b */ /* 0x000fc40003f0e000 */
[----:B------:R-:W-:Y:S02]  /*06b0*/  FSETP.GEU.AND P1, PT, R22, RZ, PT ;  /* 0x000000ff1600720b */ /* 0x000fe40003f2e000 */
[----:B------:R-:W-:Y:S02]  /*06c0*/  FSETP.GEU.AND P2, PT, R21, RZ, PT ;  /* 0x000000ff1500720b */ /* 0x000fe40003f4e000 */
[----:B------:R-:W-:Y:S02]  /*06d0*/  SEL R19, R17, RZ, P6 ;  /* 0x000000ff11137207 */ /* 0x000fe40003000000 */
[----:B------:R-:W-:Y:S02]  /*06e0*/  FSETP.GEU.AND P3, PT, R25, RZ, PT ;  /* 0x000000ff1900720b */ /* 0x000fe40003f6e000 */
[----:B------:R-:W-:Y:S02]  /*06f0*/  FSETP.GEU.AND P4, PT, R24, RZ, PT ;  /* 0x000000ff1800720b */ /* 0x000fe40003f8e000 */
[----:B------:R-:W-:-:S02]  /*0700*/  FSETP.GEU.AND P5, PT, R5, RZ, PT ;  /* 0x000000ff0500720b */ /* 0x000fc40003fae000 */
[----:B------:R-:W-:Y:S02]  /*0710*/  FSETP.GEU.AND P6, PT, R20, RZ, PT ;  /* 0x000000ff1400720b */ /* 0x000fe40003fce000 */
[----:B------:R-:W-:Y:S02]  /*0720*/  SEL R18, R23, RZ, P0 ;  /* 0x000000ff17127207 */ /* 0x000fe40000000000 */
[----:B------:R-:W-:Y:S02]  /*0730*/  SEL R17, R22, RZ, P1 ;  /* 0x000000ff16117207 */ /* 0x000fe40000800000 */
[----:B------:R-:W-:Y:S02]  /*0740*/  SEL R16, R21, RZ, P2 ;  /* 0x000000ff15107207 */ /* 0x000fe40001000000 */
[----:B------:R-:W-:Y:S02]  /*0750*/  SEL R23, R25, RZ, P3 ;  /* 0x000000ff19177207 */ /* 0x000fe40001800000 */
[----:B------:R-:W-:-:S02]  /*0760*/  SEL R22, R24, RZ, P4 ;  /* 0x000000ff18167207 */ /* 0x000fc40002000000 */
[----:B------:R-:W-:Y:S02]  /*0770*/  SEL R21, R5, RZ, P5 ;  /* 0x000000ff05157207 */ /* 0x000fe40002800000 */
[----:B------:R-:W-:Y:S01]  /*0780*/  SEL R20, R20, RZ, P6 ;  /* 0x000000ff14147207 */ /* 0x000fe20003000000 */
[----:B------:R-:W-:Y:S04]  /*0790*/  STG.E.128 desc[UR4][R6.64], R12 ;  /* 0x0000000c06007986 */ /* 0x000fe8000c101d04 */
[----:B------:R-:W-:Y:S04]  /*07a0*/  STG.E.128 desc[UR4][R6.64+0x800], R8 ;  /* 0x0008000806007986 */ /* 0x000fe8000c101d04 */
[----:B------:R-:W-:Y:S04]  /*07b0*/  STG.E.128 desc[UR4][R2.64], R16 ;  /* 0x0000001002007986 */ /* 0x000fe8000c101d04 */
[----:B------:R-:W-:Y:S01]  /*07c0*/  STG.E.128 desc[UR4][R2.64+0x800], R20 ;  /* 0x0008001402007986 */ /* 0x000fe2000c101d04 */
[----:B------:R-:W-:Y:S05]  /*07d0*/  EXIT ;  /* 0x000000000000794d */ /* 0x000fea0003800000 */
.L_x_0:
[----:B------:R-:W-:-:S00]  /*07e0*/  BRA `(.L_x_0) ;  /* 0xfffffffc00fc7947 */ /* 0x000fc0000383ffff */
[----:B------:R-:W-:-:S00]  /*07f0*/  NOP ;  /* 0x0000000000007918 */ /* 0x000fc00000000000 */
        /* <DEDUP_REMOVED lines=8> */
.L_x_1:


//--------------------- .nv.global.init           --------------------------
	.section	.nv.global.init,"aw",@progbits
.nv.global.init:
	.type		_$_str,@object
	.size		_$_str,(_$_str_$_2 - _$_str)
_$_str:
        /*0000*/ 	.byte	0x5f, 0x5f, 0x43, 0x55, 0x44, 0x41, 0x5f, 0x46, 0x54, 0x5a, 0x00
	.type		_$_str_$_2,@object
	.size		_$_str_$_2,(.L_1 - _$_str_$_2)
_$_str_$_2:
        /*000b*/ 	.byte	0x5f, 0x5f, 0x43, 0x55, 0x44, 0x41, 0x5f, 0x50, 0x52, 0x45, 0x43, 0x5f, 0x53, 0x51, 0x52, 0x54
        /*001b*/ 	.byte	0x00
.L_1:


//--------------------- .nv.constant0.triton_poi_fused__native_batch_norm_legit_no_training_convolution_relu_0 --------------------------
	.section	.nv.constant0.triton_poi_fused__native_batch_norm_legit_no_training_convolution_relu_0,"a",@progbits
	.sectionflags	@""
	.align	4
.nv.constant0.triton_poi_fused__native_batch_norm_legit_no_training_convolution_relu_0:
	.zero		588
